//
// Generated by NVIDIA NVVM Compiler
//
// Compiler Build ID: CL-36424714
// Cuda compilation tools, release 13.0, V13.0.88
// Based on NVVM 20.0.0
//

.version 9.0
.target sm_100
.address_size 64

	// .globl	_Z14kernel_stenciliPdS_

.visible .entry _Z14kernel_stenciliPdS_(
	.param .u32 _Z14kernel_stenciliPdS__param_0,
	.param .u64 .ptr .align 1 _Z14kernel_stenciliPdS__param_1,
	.param .u64 .ptr .align 1 _Z14kernel_stenciliPdS__param_2
)
{
	.reg .pred 	%p<2>;
	.reg .b32 	%r<21>;
	.reg .b64 	%rd<21>;
	.reg .b64 	%fd<11>;

	ld.param.u32 	%r4, [_Z14kernel_stenciliPdS__param_0];
	ld.param.u64 	%rd1, [_Z14kernel_stenciliPdS__param_1];
	ld.param.u64 	%rd2, [_Z14kernel_stenciliPdS__param_2];
	mov.u32 	%r5, %ntid.x;
	mov.u32 	%r6, %ctaid.x;
	mov.u32 	%r7, %tid.x;
	mad.lo.s32 	%r8, %r5, %r6, %r7;
	add.s32 	%r1, %r8, 1;
	mov.u32 	%r9, %ntid.y;
	mov.u32 	%r10, %ctaid.y;
	mov.u32 	%r11, %tid.y;
	mad.lo.s32 	%r12, %r9, %r10, %r11;
	add.s32 	%r13, %r12, 1;
	add.s32 	%r14, %r4, -1;
	max.s32 	%r15, %r1, %r13;
	setp.ge.s32 	%p1, %r15, %r14;
	@%p1 bra 	$L__BB0_2;
	cvta.to.global.u64 	%rd3, %rd1;
	cvta.to.global.u64 	%rd4, %rd2;
	mul.lo.s32 	%r16, %r1, %r4;
	cvt.s64.s32 	%rd5, %r16;
	cvt.u64.u32 	%rd6, %r12;
	add.s64 	%rd7, %rd5, %rd6;
	shl.b64 	%rd8, %rd7, 3;
	add.s64 	%rd9, %rd3, %rd8;
	ld.global.f64 	%fd1, [%rd9+8];
	add.s32 	%r17, %r16, %r12;
	mul.wide.s32 	%rd10, %r17, 8;
	add.s64 	%rd11, %rd3, %rd10;
	ld.global.f64 	%fd2, [%rd11];
	add.f64 	%fd3, %fd1, %fd2;
	ld.global.f64 	%fd4, [%rd11+16];
	add.f64 	%fd5, %fd3, %fd4;
	add.s32 	%r18, %r16, %r4;
	cvt.s64.s32 	%rd12, %r18;
	add.s64 	%rd13, %rd12, %rd6;
	shl.b64 	%rd14, %rd13, 3;
	add.s64 	%rd15, %rd3, %rd14;
	ld.global.f64 	%fd6, [%rd15+8];
	add.f64 	%fd7, %fd5, %fd6;
	shl.b32 	%r19, %r4, 1;
	sub.s32 	%r20, %r18, %r19;
	cvt.s64.s32 	%rd16, %r20;
	add.s64 	%rd17, %rd16, %rd6;
	shl.b64 	%rd18, %rd17, 3;
	add.s64 	%rd19, %rd3, %rd18;
	ld.global.f64 	%fd8, [%rd19+8];
	add.f64 	%fd9, %fd7, %fd8;
	div.rn.f64 	%fd10, %fd9, 0d4014000000000000;
	add.s64 	%rd20, %rd4, %rd8;
	st.global.f64 	[%rd20+8], %fd10;
$L__BB0_2:
	ret;

}


// ===== COMPILED SASS (sm_100) =====

	.target	sm_100

	.elftype	@"ET_EXEC"


//--------------------- .note.nv.tkinfo           --------------------------
	.section	.note.nv.tkinfo,"",@"SHT_NOTE"
	.sectionflags	@"SHF_NOTE_NV_TKINFO"
	.tkinfo
        /*0018*/ 	.word	0x00000002
        /*0030*/ 	.string	""
        /*0030*/ 	.string	"ptxas"
        /*0030*/ 	.string	"Cuda compilation tools, release 13.0, V13.0.88"
        /*0030*/ 	.string	"Build cuda_13.0.r13.0/compiler.36424714_0"
        /*0030*/ 	.string	"-arch sm_100 -m 64 "



//--------------------- .note.nv.cuinfo           --------------------------
	.section	.note.nv.cuinfo,"",@"SHT_NOTE"
	.sectionflags	@"SHF_NOTE_NV_CUINFO"
        /*0018*/ 	.short	0x0002
        /*001a*/ 	.short	0x0064
        /*001c*/ 	.short	0x0082
	.zero		2


//--------------------- .nv.info                  --------------------------
	.section	.nv.info,"",@"SHT_CUDA_INFO"
	.align	4


	//----- nvinfo : EIATTR_REGCOUNT
	.align		4
        /*0000*/ 	.byte	0x04, 0x2f
        /*0002*/ 	.short	(.L_1 - .L_0)
	.align		4
.L_0:
        /*0004*/ 	.word	index@(_Z14kernel_stenciliPdS_)
        /*0008*/ 	.word	0x00000018


	//----- nvinfo : EIATTR_FRAME_SIZE
	.align		4
.L_1:
        /*000c*/ 	.byte	0x04, 0x11
        /*000e*/ 	.short	(.L_3 - .L_2)
	.align		4
.L_2:
        /*0010*/ 	.word	index@($__internal_0_$__cuda_sm20_div_rn_f64_full)
        /*0014*/ 	.word	0x00000000


	//----- nvinfo : EIATTR_FRAME_SIZE
	.align		4
.L_3:
        /*0018*/ 	.byte	0x04, 0x11
        /*001a*/ 	.short	(.L_5 - .L_4)
	.align		4
.L_4:
        /*001c*/ 	.word	index@(_Z14kernel_stenciliPdS_)
        /*0020*/ 	.word	0x00000000


	//----- nvinfo : EIATTR_MIN_STACK_SIZE
	.align		4
.L_5:
        /*0024*/ 	.byte	0x04, 0x12
        /*0026*/ 	.short	(.L_7 - .L_6)
	.align		4
.L_6:
        /*0028*/ 	.word	index@(_Z14kernel_stenciliPdS_)
        /*002c*/ 	.word	0x00000000
.L_7:


//--------------------- .nv.compat                --------------------------
	.section	.nv.compat,"",@"SHT_CUDA_COMPAT_INFO"
	.align	4
        /*0000*/ 	.byte	0x02, 0x09, 0x00, 0x00, 0x02, 0x02, 0x01, 0x00, 0x02, 0x05, 0x05, 0x00, 0x03, 0x07, 0x01, 0x01
        /*0010*/ 	.byte	0x02, 0x03, 0x00, 0x00, 0x02, 0x06, 0x01, 0x00, 0x04, 0x0b, 0x08, 0x00, 0x01, 0x00, 0x00, 0x00
        /*0020*/ 	.byte	0x00, 0x00, 0x00, 0x00


//--------------------- .nv.info._Z14kernel_stenciliPdS_ --------------------------
	.section	.nv.info._Z14kernel_stenciliPdS_,"",@"SHT_CUDA_INFO"
	.sectionflags	@""
	.align	4


	//----- nvinfo : EIATTR_CUDA_API_VERSION
	.align		4
        /*0000*/ 	.byte	0x04, 0x37
        /*0002*/ 	.short	(.L_9 - .L_8)
.L_8:
        /*0004*/ 	.word	0x00000082


	//----- nvinfo : EIATTR_KPARAM_INFO
	.align		4
.L_9:
        /*0008*/ 	.byte	0x04, 0x17
        /*000a*/ 	.short	(.L_11 - .L_10)
.L_10:
        /*000c*/ 	.word	0x00000000
        /*0010*/ 	.short	0x0002
        /*0012*/ 	.short	0x0010
        /*0014*/ 	.byte	0x00, 0xf5, 0x21, 0x00


	//----- nvinfo : EIATTR_KPARAM_INFO
	.align		4
.L_11:
        /*0018*/ 	.byte	0x04, 0x17
        /*001a*/ 	.short	(.L_13 - .L_12)
.L_12:
        /*001c*/ 	.word	0x00000000
        /*0020*/ 	.short	0x0001
        /*0022*/ 	.short	0x0008
        /*0024*/ 	.byte	0x00, 0xf5, 0x21, 0x00


	//----- nvinfo : EIATTR_KPARAM_INFO
	.align		4
.L_13:
        /*0028*/ 	.byte	0x04, 0x17
        /*002a*/ 	.short	(.L_15 - .L_14)
.L_14:
        /*002c*/ 	.word	0x00000000
        /*0030*/ 	.short	0x0000
        /*0032*/ 	.short	0x0000
        /*0034*/ 	.byte	0x00, 0xf0, 0x11, 0x00


	//----- nvinfo : EIATTR_SPARSE_MMA_MASK
	.align		4
.L_15:
        /*0038*/ 	.byte	0x03, 0x50
        /*003a*/ 	.short	0x0000


	//----- nvinfo : EIATTR_MAXREG_COUNT
	.align		4
        /*003c*/ 	.byte	0x03, 0x1b
        /*003e*/ 	.short	0x00ff


	//----- nvinfo : EIATTR_MERCURY_ISA_VERSION
	.align		4
        /*0040*/ 	.byte	0x03, 0x5f
        /*0042*/ 	.short	0x0101


	//----- nvinfo : EIATTR_VRC_CTA_INIT_COUNT
	.align		4
        /*0044*/ 	.byte	0x02, 0x4a
	.zero		1
	.zero		1


	//----- nvinfo : EIATTR_EXIT_INSTR_OFFSETS
	.align		4
        /*0048*/ 	.byte	0x04, 0x1c
        /*004a*/ 	.short	(.L_17 - .L_16)


	//   ....[0]....
.L_16:
        /*004c*/ 	.word	0x000000e0


	//   ....[1]....
        /*0050*/ 	.word	0x00000470


	//----- nvinfo : EIATTR_CRS_STACK_SIZE
	.align		4
.L_17:
        /*0054*/ 	.byte	0x04, 0x1e
        /*0056*/ 	.short	(.L_19 - .L_18)
.L_18:
        /*0058*/ 	.word	0x00000000


	//----- nvinfo : EIATTR_CBANK_PARAM_SIZE
	.align		4
.L_19:
        /*005c*/ 	.byte	0x03, 0x19
        /*005e*/ 	.short	0x0018


	//----- nvinfo : EIATTR_PARAM_CBANK
	.align		4
        /*0060*/ 	.byte	0x04, 0x0a
        /*0062*/ 	.short	(.L_21 - .L_20)
	.align		4
.L_20:
        /*0064*/ 	.word	index@(.nv.constant0._Z14kernel_stenciliPdS_)
        /*0068*/ 	.short	0x0380
        /*006a*/ 	.short	0x0018


	//----- nvinfo : EIATTR_SW_WAR
	.align		4
.L_21:
        /*006c*/ 	.byte	0x04, 0x36
        /*006e*/ 	.short	(.L_23 - .L_22)
.L_22:
        /*0070*/ 	.word	0x00000008
.L_23:


//--------------------- .nv.callgraph             --------------------------
	.section	.nv.callgraph,"",@"SHT_CUDA_CALLGRAPH"
	.align	4
	.sectionentsize	8
	.align		4
        /*0000*/ 	.word	0x00000000
	.align		4
        /*0004*/ 	.word	0xffffffff
	.align		4
        /*0008*/ 	.word	0x00000000
	.align		4
        /*000c*/ 	.word	0xfffffffe
	.align		4
        /*0010*/ 	.word	0x00000000
	.align		4
        /*0014*/ 	.word	0xfffffffd
	.align		4
        /*0018*/ 	.word	0x00000000
	.align		4
        /*001c*/ 	.word	0xfffffffc


//--------------------- .text._Z14kernel_stenciliPdS_ --------------------------
	.section	.text._Z14kernel_stenciliPdS_,"ax",@progbits
	.align	128
        .global         _Z14kernel_stenciliPdS_
        .type           _Z14kernel_stenciliPdS_,@function
        .size           _Z14kernel_stenciliPdS_,(.L_x_7 - _Z14kernel_stenciliPdS_)
        .other          _Z14kernel_stenciliPdS_,@"STO_CUDA_ENTRY STV_DEFAULT"
_Z14kernel_stenciliPdS_:
.text._Z14kernel_stenciliPdS_:
[----:B------:R-:W-:Y:S01]  /*0000*/  LDC R1, c[0x0][0x37c] ;  /* 0x0000df00ff017b82 */ /* 0x000fe20000000800 */
[----:B------:R-:W0:Y:S01]  /*0010*/  S2R R0, SR_CTAID.X ;  /* 0x0000000000007919 */ /* 0x000e220000002500 */
[----:B------:R-:W0:Y:S01]  /*0020*/  LDCU UR4, c[0x0][0x360] ;  /* 0x00006c00ff0477ac */ /* 0x000e220008000800 */
[----:B------:R-:W0:Y:S01]  /*0030*/  S2R R3, SR_TID.X ;  /* 0x0000000000037919 */ /* 0x000e220000002100 */
[----:B------:R-:W1:Y:S01]  /*0040*/  LDCU UR5, c[0x0][0x364] ;  /* 0x00006c80ff0577ac */ /* 0x000e620008000800 */
[----:B------:R-:W1:Y:S01]  /*0050*/  S2R R2, SR_CTAID.Y ;  /* 0x0000000000027919 */ /* 0x000e620000002600 */
[----:B------:R-:W2:Y:S01]  /*0060*/  LDCU UR6, c[0x0][0x380] ;  /* 0x00007000ff0677ac */ /* 0x000ea20008000800 */
[----:B------:R-:W1:Y:S01]  /*0070*/  S2R R5, SR_TID.Y ;  /* 0x0000000000057919 */ /* 0x000e620000002200 */
[----:B0-----:R-:W-:Y:S01]  /*0080*/  IMAD R0, R0, UR4, R3 ;  /* 0x0000000400007c24 */ /* 0x001fe2000f8e0203 */
[----:B--2---:R-:W-:-:S03]  /*0090*/  UIADD3 UR4, UPT, UPT, UR6, -0x1, URZ ;  /* 0xffffffff06047890 */ /* 0x004fc6000fffe0ff */
[----:B------:R-:W-:Y:S02]  /*00a0*/  VIADD R0, R0, 0x1 ;  /* 0x0000000100007836 */ /* 0x000fe40000000000 */
[----:B-1----:R-:W-:-:S05]  /*00b0*/  IMAD R3, R2, UR5, R5 ;  /* 0x0000000502037c24 */ /* 0x002fca000f8e0205 */
[----:B------:R-:W-:-:S04]  /*00c0*/  VIADDMNMX R2, R3, 0x1, R0, !PT ;  /* 0x0000000103027846 */ /* 0x000fc80007800100 */
[----:B------:R-:W-:-:S13]  /*00d0*/  ISETP.GE.AND P0, PT, R2, UR4, PT ;  /* 0x0000000402007c0c */ /* 0x000fda000bf06270 */
[----:B------:R-:W-:Y:S05]  /*00e0*/  @P0 EXIT ;  /* 0x000000000000094d */ /* 0x000fea0003800000 */
[----:B------:R-:W0:Y:S01]  /*00f0*/  LDC.64 R14, c[0x0][0x388] ;  /* 0x0000e200ff0e7b82 */ /* 0x000e220000000a00 */
[----:B------:R-:W1:Y:S01]  /*0100*/  LDCU.64 UR8, c[0x0][0x388] ;  /* 0x00007100ff0877ac */ /* 0x000e620008000a00 */
[----:B------:R-:W-:Y:S01]  /*0110*/  IMAD R2, R0, UR6, RZ ;  /* 0x0000000600027c24 */ /* 0x000fe2000f8e02ff */
[----:B------:R-:W2:Y:S03]  /*0120*/  LDCU.64 UR4, c[0x0][0x358] ;  /* 0x00006b00ff0477ac */ /* 0x000ea60008000a00 */
[C---:B------:R-:W-:Y:S01]  /*0130*/  IMAD.IADD R5, R3.reuse, 0x1, R2 ;  /* 0x0000000103057824 */ /* 0x040fe200078e0202 */
[----:B------:R-:W-:-:S04]  /*0140*/  IADD3 R4, P0, PT, R3, R2, RZ ;  /* 0x0000000203047210 */ /* 0x000fc80007f1e0ff */
[----:B------:R-:W-:Y:S01]  /*0150*/  LEA.HI.X.SX32 R7, R2, RZ, 0x1, P0 ;  /* 0x000000ff02077211 */ /* 0x000fe200000f0eff */
[----:B------:R-:W-:Y:S02]  /*0160*/  IMAD.SHL.U32 R0, R4, 0x8, RZ ;  /* 0x0000000804007824 */ /* 0x000fe400078e00ff */
[----:B------:R-:W-:Y:S01]  /*0170*/  VIADD R2, R2, UR6 ;  /* 0x0000000602027c36 */ /* 0x000fe20008000000 */
[----:B------:R-:W-:Y:S01]  /*0180*/  SHF.L.U64.HI R4, R4, 0x3, R7 ;  /* 0x0000000304047819 */ /* 0x000fe20000010207 */
[----:B------:R-:W-:Y:S01]  /*0190*/  IMAD R7, RZ, RZ, -UR6 ;  /* 0x80000006ff077e24 */ /* 0x000fe2000f8e02ff */
[----:B-1----:R-:W-:-:S04]  /*01a0*/  IADD3 R12, P0, PT, R0, UR8, RZ ;  /* 0x00000008000c7c10 */ /* 0x002fc8000ff1e0ff */
[----:B------:R-:W-:Y:S01]  /*01b0*/  IADD3.X R13, PT, PT, R4, UR9, RZ, P0, !PT ;  /* 0x00000009040d7c10 */ /* 0x000fe200087fe4ff */
[----:B0-----:R-:W-:Y:S01]  /*01c0*/  IMAD.WIDE R14, R5, 0x8, R14 ;  /* 0x00000008050e7825 */ /* 0x001fe200078e020e */
[----:B------:R-:W-:-:S04]  /*01d0*/  IADD3 R5, P0, PT, R3, R2, RZ ;  /* 0x0000000203057210 */ /* 0x000fc80007f1e0ff */
[----:B--2---:R-:W2:Y:S04]  /*01e0*/  LDG.E.64 R10, desc[UR4][R14.64] ;  /* 0x000000040e0a7981 */ /* 0x004ea8000c1e1b00 */
[----:B------:R-:W2:Y:S01]  /*01f0*/  LDG.E.64 R12, desc[UR4][R12.64+0x8] ;  /* 0x000008040c0c7981 */ /* 0x000ea2000c1e1b00 */
[----:B------:R-:W-:Y:S01]  /*0200*/  IMAD R16, R7, 0x2, R2 ;  /* 0x0000000207107824 */ /* 0x000fe200078e0202 */
[----:B------:R-:W-:Y:S02]  /*0210*/  LEA.HI.X.SX32 R2, R2, RZ, 0x1, P0 ;  /* 0x000000ff02027211 */ /* 0x000fe400000f0eff */
[----:B------:R-:W-:Y:S01]  /*0220*/  LEA R6, P0, R5, UR8, 0x3 ;  /* 0x0000000805067c11 */ /* 0x000fe2000f8018ff */
[----:B------:R0:W3:Y:S01]  /*0230*/  LDG.E.64 R8, desc[UR4][R14.64+0x10] ;  /* 0x000010040e087981 */ /* 0x0000e2000c1e1b00 */
[----:B------:R-:W-:-:S02]  /*0240*/  IADD3 R3, P1, PT, R3, R16, RZ ;  /* 0x0000001003037210 */ /* 0x000fc40007f3e0ff */
[----:B------:R-:W-:Y:S02]  /*0250*/  LEA.HI.X R7, R5, UR9, R2, 0x3, P0 ;  /* 0x0000000905077c11 */ /* 0x000fe400080f1c02 */
[----:B------:R-:W-:Y:S02]  /*0260*/  LEA.HI.X.SX32 R16, R16, RZ, 0x1, P1 ;  /* 0x000000ff10107211 */ /* 0x000fe400008f0eff */
[C---:B------:R-:W-:Y:S02]  /*0270*/  LEA R2, P0, R3.reuse, UR8, 0x3 ;  /* 0x0000000803027c11 */ /* 0x040fe4000f8018ff */
[----:B------:R-:W4:Y:S02]  /*0280*/  LDG.E.64 R6, desc[UR4][R6.64+0x8] ;  /* 0x0000080406067981 */ /* 0x000f24000c1e1b00 */
[----:B------:R-:W-:-:S06]  /*0290*/  LEA.HI.X R3, R3, UR9, R16, 0x3, P0 ;  /* 0x0000000903037c11 */ /* 0x000fcc00080f1c10 */
[----:B------:R-:W5:Y:S01]  /*02a0*/  LDG.E.64 R2, desc[UR4][R2.64+0x8] ;  /* 0x0000080402027981 */ /* 0x000f62000c1e1b00 */
[----:B------:R-:W0:Y:S01]  /*02b0*/  MUFU.RCP64H R17, 5 ;  /* 0x4014000000117908 */ /* 0x000e220000001800 */
[----:B------:R-:W-:Y:S01]  /*02c0*/  IMAD.MOV.U32 R18, RZ, RZ, 0x0 ;  /* 0x00000000ff127424 */ /* 0x000fe200078e00ff */
[----:B------:R-:W-:Y:S01]  /*02d0*/  BSSY.RECONVERGENT B0, `(.L_x_0) ;  /* 0x0000015000007945 */ /* 0x000fe20003800200 */
[----:B------:R-:W-:Y:S02]  /*02e0*/  IMAD.MOV.U32 R19, RZ, RZ, 0x40140000 ;  /* 0x40140000ff137424 */ /* 0x000fe400078e00ff */
[----:B------:R-:W-:-:S06]  /*02f0*/  IMAD.MOV.U32 R16, RZ, RZ, 0x1 ;  /* 0x00000001ff107424 */ /* 0x000fcc00078e00ff */
[----:B0-----:R-:W-:-:S08]  /*0300*/  DFMA R14, R16, -R18, 1 ;  /* 0x3ff00000100e742b */ /* 0x001fd00000000812 */
[----:B------:R-:W-:-:S08]  /*0310*/  DFMA R14, R14, R14, R14 ;  /* 0x0000000e0e0e722b */ /* 0x000fd0000000000e */
[----:B------:R-:W-:Y:S02]  /*0320*/  DFMA R14, R16, R14, R16 ;  /* 0x0000000e100e722b */ /* 0x000fe40000000010 */
[----:B--2---:R-:W-:-:S08]  /*0330*/  DADD R10, R12, R10 ;  /* 0x000000000c0a7229 */ /* 0x004fd0000000000a */
[----:B---3--:R-:W-:Y:S02]  /*0340*/  DADD R8, R10, R8 ;  /* 0x000000000a087229 */ /* 0x008fe40000000008 */
[----:B------:R-:W-:-:S06]  /*0350*/  DFMA R10, R14, -R18, 1 ;  /* 0x3ff000000e0a742b */ /* 0x000fcc0000000812 */
[----:B----4-:R-:W-:Y:S02]  /*0360*/  DADD R6, R8, R6 ;  /* 0x0000000008067229 */ /* 0x010fe40000000006 */
[----:B------:R-:W-:-:S06]  /*0370*/  DFMA R10, R14, R10, R14 ;  /* 0x0000000a0e0a722b */ /* 0x000fcc000000000e */
[----:B-----5:R-:W-:-:S08]  /*0380*/  DADD R6, R6, R2 ;  /* 0x0000000006067229 */ /* 0x020fd00000000002 */
[----:B------:R-:W-:Y:S02]  /*0390*/  DMUL R2, R6, R10 ;  /* 0x0000000a06027228 */ /* 0x000fe40000000000 */
[----:B------:R-:W-:-:S06]  /*03a0*/  FSETP.GEU.AND P1, PT, |R7|, 6.5827683646048100446e-37, PT ;  /* 0x036000000700780b */ /* 0x000fcc0003f2e200 */
[----:B------:R-:W-:-:S08]  /*03b0*/  DFMA R8, R2, -5, R6 ;  /* 0xc01400000208782b */ /* 0x000fd00000000006 */
[----:B------:R-:W-:-:S10]  /*03c0*/  DFMA R2, R10, R8, R2 ;  /* 0x000000080a02722b */ /* 0x000fd40000000002 */
[----:B------:R-:W-:-:S05]  /*03d0*/  FFMA R5, RZ, 2.3125, R3 ;  /* 0x40140000ff057823 */ /* 0x000fca0000000003 */
[----:B------:R-:W-:-:S13]  /*03e0*/  FSETP.GT.AND P0, PT, |R5|, 1.469367938527859385e-39, PT ;  /* 0x001000000500780b */ /* 0x000fda0003f04200 */
[----:B------:R-:W-:Y:S05]  /*03f0*/  @P0 BRA P1, `(.L_x_1) ;  /* 0x0000000000080947 */ /* 0x000fea0000800000 */
[----:B------:R-:W-:-:S07]  /*0400*/  MOV R8, 0x420 ;  /* 0x0000042000087802 */ /* 0x000fce0000000f00 */
[----:B------:R-:W-:Y:S05]  /*0410*/  CALL.REL.NOINC `($__internal_0_$__cuda_sm20_div_rn_f64_full) ;  /* 0x0000000000187944 */ /* 0x000fea0003c00000 */
.L_x_1:
[----:B------:R-:W-:Y:S05]  /*0420*/  BSYNC.RECONVERGENT B0 ;  /* 0x0000000000007941 */ /* 0x000fea0003800200 */
.L_x_0:
[----:B------:R-:W0:Y:S02]  /*0430*/  LDCU.64 UR6, c[0x0][0x390] ;  /* 0x00007200ff0677ac */ /* 0x000e240008000a00 */
[----:B0-----:R-:W-:-:S04]  /*0440*/  IADD3 R6, P0, PT, R0, UR6, RZ ;  /* 0x0000000600067c10 */ /* 0x001fc8000ff1e0ff */
[----:B------:R-:W-:-:S05]  /*0450*/  IADD3.X R7, PT, PT, R4, UR7, RZ, P0, !PT ;  /* 0x0000000704077c10 */ /* 0x000fca00087fe4ff */
[----:B------:R-:W-:Y:S01]  /*0460*/  STG.E.64 desc[UR4][R6.64+0x8], R2 ;  /* 0x0000080206007986 */ /* 0x000fe2000c101b04 */
[----:B------:R-:W-:Y:S05]  /*0470*/  EXIT ;  /* 0x000000000000794d */ /* 0x000fea0003800000 */
        .weak           $__internal_0_$__cuda_sm20_div_rn_f64_full
        .type           $__internal_0_$__cuda_sm20_div_rn_f64_full,@function
        .size           $__internal_0_$__cuda_sm20_div_rn_f64_full,(.L_x_7 - $__internal_0_$__cuda_sm20_div_rn_f64_full)
$__internal_0_$__cuda_sm20_div_rn_f64_full:
[----:B------:R-:W-:Y:S01]  /*0480*/  IMAD.MOV.U32 R3, RZ, RZ, 0x3ff40000 ;  /* 0x3ff40000ff037424 */ /* 0x000fe200078e00ff */
[C---:B------:R-:W-:Y:S01]  /*0490*/  FSETP.GEU.AND P1, PT, |R7|.reuse, 1.469367938527859385e-39, PT ;  /* 0x001000000700780b */ /* 0x040fe20003f2e200 */
[----:B------:R-:W-:Y:S01]  /*04a0*/  IMAD.MOV.U32 R2, RZ, RZ, 0x0 ;  /* 0x00000000ff027424 */ /* 0x000fe200078e00ff */
[----:B------:R-:W-:Y:S01]  /*04b0*/  LOP3.LUT R5, R7, 0x7ff00000, RZ, 0xc0, !PT ;  /* 0x7ff0000007057812 */ /* 0x000fe200078ec0ff */
[----:B------:R-:W0:Y:S01]  /*04c0*/  MUFU.RCP64H R11, R3 ;  /* 0x00000003000b7308 */ /* 0x000e220000001800 */
[----:B------:R-:W-:Y:S01]  /*04d0*/  IMAD.MOV.U32 R10, RZ, RZ, 0x1 ;  /* 0x00000001ff0a7424 */ /* 0x000fe200078e00ff */
[----:B------:R-:W-:Y:S01]  /*04e0*/  BSSY.RECONVERGENT B1, `(.L_x_2) ;  /* 0x0000045000017945 */ /* 0x000fe20003800200 */
[----:B------:R-:W-:Y:S01]  /*04f0*/  IMAD.MOV.U32 R9, RZ, RZ, 0x1ca00000 ;  /* 0x1ca00000ff097424 */ /* 0x000fe200078e00ff */
[----:B------:R-:W-:Y:S01]  /*0500*/  ISETP.GE.U32.AND P0, PT, R5, 0x40100000, PT ;  /* 0x401000000500780c */ /* 0x000fe20003f06070 */
[----:B------:R-:W-:Y:S02]  /*0510*/  IMAD.MOV.U32 R18, RZ, RZ, R5 ;  /* 0x000000ffff127224 */ /* 0x000fe400078e0005 */
[----:B------:R-:W-:Y:S01]  /*0520*/  IMAD.MOV.U32 R19, RZ, RZ, 0x40100000 ;  /* 0x40100000ff137424 */ /* 0x000fe200078e00ff */
[----:B------:R-:W-:-:S03]  /*0530*/  SEL R9, R9, 0x63400000, !P0 ;  /* 0x6340000009097807 */ /* 0x000fc60004000000 */
[----:B------:R-:W-:Y:S01]  /*0540*/  VIADD R21, R19, 0xffffffff ;  /* 0xffffffff13157836 */ /* 0x000fe20000000000 */
[----:B0-----:R-:W-:-:S08]  /*0550*/  DFMA R12, R10, -R2, 1 ;  /* 0x3ff000000a0c742b */ /* 0x001fd00000000802 */
[----:B------:R-:W-:-:S08]  /*0560*/  DFMA R12, R12, R12, R12 ;  /* 0x0000000c0c0c722b */ /* 0x000fd0000000000c */
[----:B------:R-:W-:Y:S01]  /*0570*/  DFMA R14, R10, R12, R10 ;  /* 0x0000000c0a0e722b */ /* 0x000fe2000000000a */
[C-C-:B------:R-:W-:Y:S01]  /*0580*/  @!P1 LOP3.LUT R12, R9.reuse, 0x80000000, R7.reuse, 0xf8, !PT ;  /* 0x80000000090c9812 */ /* 0x140fe200078ef807 */
[----:B------:R-:W-:Y:S01]  /*0590*/  IMAD.MOV.U32 R10, RZ, RZ, R6 ;  /* 0x000000ffff0a7224 */ /* 0x000fe200078e0006 */
[----:B------:R-:W-:Y:S02]  /*05a0*/  LOP3.LUT R11, R9, 0x800fffff, R7, 0xf8, !PT ;  /* 0x800fffff090b7812 */ /* 0x000fe400078ef807 */
[----:B------:R-:W-:Y:S01]  /*05b0*/  @!P1 LOP3.LUT R13, R12, 0x100000, RZ, 0xfc, !PT ;  /* 0x001000000c0d9812 */ /* 0x000fe200078efcff */
[----:B------:R-:W-:Y:S02]  /*05c0*/  @!P1 IMAD.MOV.U32 R12, RZ, RZ, RZ ;  /* 0x000000ffff0c9224 */ /* 0x000fe400078e00ff */
[----:B------:R-:W-:-:S04]  /*05d0*/  DFMA R16, R14, -R2, 1 ;  /* 0x3ff000000e10742b */ /* 0x000fc80000000802 */
[----:B------:R-:W-:-:S04]  /*05e0*/  @!P1 DFMA R10, R10, 2, -R12 ;  /* 0x400000000a0a982b */ /* 0x000fc8000000080c */
[----:B------:R-:W-:-:S06]  /*05f0*/  DFMA R12, R14, R16, R14 ;  /* 0x000000100e0c722b */ /* 0x000fcc000000000e */
[----:B------:R-:W-:Y:S02]  /*0600*/  @!P1 LOP3.LUT R18, R11, 0x7ff00000, RZ, 0xc0, !PT ;  /* 0x7ff000000b129812 */ /* 0x000fe400078ec0ff */
[----:B------:R-:W-:-:S03]  /*0610*/  DMUL R16, R12, R10 ;  /* 0x0000000a0c107228 */ /* 0x000fc60000000000 */
[----:B------:R-:W-:-:S05]  /*0620*/  VIADD R20, R18, 0xffffffff ;  /* 0xffffffff12147836 */ /* 0x000fca0000000000 */
[----:B------:R-:W-:Y:S01]  /*0630*/  DFMA R14, R16, -R2, R10 ;  /* 0x80000002100e722b */ /* 0x000fe2000000000a */
[----:B------:R-:W-:-:S04]  /*0640*/  ISETP.GT.U32.AND P0, PT, R20, 0x7feffffe, PT ;  /* 0x7feffffe1400780c */ /* 0x000fc80003f04070 */
[----:B------:R-:W-:-:S03]  /*0650*/  ISETP.GT.U32.OR P0, PT, R21, 0x7feffffe, P0 ;  /* 0x7feffffe1500780c */ /* 0x000fc60000704470 */
[----:B------:R-:W-:-:S10]  /*0660*/  DFMA R12, R12, R14, R16 ;  /* 0x0000000e0c0c722b */ /* 0x000fd40000000010 */
[----:B------:R-:W-:Y:S05]  /*0670*/  @P0 BRA `(.L_x_3) ;  /* 0x0000000000680947 */ /* 0x000fea0003800000 */
[----:B------:R-:W-:-:S05]  /*0680*/  IMAD.MOV.U32 R6, RZ, RZ, 0x40100000 ;  /* 0x40100000ff067424 */ /* 0x000fca00078e00ff */
[----:B------:R-:W-:-:S04]  /*0690*/  VIADDMNMX R5, R5, -R6, 0xb9600000, !PT ;  /* 0xb960000005057446 */ /* 0x000fc80007800906 */
[----:B------:R-:W-:-:S05]  /*06a0*/  VIMNMX R6, PT, PT, R5, 0x46a00000, PT ;  /* 0x46a0000005067848 */ /* 0x000fca0003fe0100 */
[----:B------:R-:W-:Y:S02]  /*06b0*/  IMAD.IADD R9, R6, 0x1, -R9 ;  /* 0x0000000106097824 */ /* 0x000fe400078e0a09 */
[----:B------:R-:W-:Y:S02]  /*06c0*/  IMAD.MOV.U32 R6, RZ, RZ, RZ ;  /* 0x000000ffff067224 */ /* 0x000fe400078e00ff */
[----:B------:R-:W-:-:S06]  /*06d0*/  VIADD R7, R9, 0x7fe00000 ;  /* 0x7fe0000009077836 */ /* 0x000fcc0000000000 */
[----:B------:R-:W-:-:S10]  /*06e0*/  DMUL R14, R12, R6 ;  /* 0x000000060c0e7228 */ /* 0x000fd40000000000 */
[----:B------:R-:W-:-:S13]  /*06f0*/  FSETP.GTU.AND P0, PT, |R15|, 1.469367938527859385e-39, PT ;  /* 0x001000000f00780b */ /* 0x000fda0003f0c200 */
[----:B------:R-:W-:Y:S05]  /*0700*/  @P0 BRA `(.L_x_4) ;  /* 0x0000000000880947 */ /* 0x000fea0003800000 */
[----:B------:R-:W-:Y:S01]  /*0710*/  DFMA R2, R12, -R2, R10 ;  /* 0x800000020c02722b */ /* 0x000fe2000000000a */
[----:B------:R-:W-:-:S09]  /*0720*/  IMAD.MOV.U32 R6, RZ, RZ, RZ ;  /* 0x000000ffff067224 */ /* 0x000fd200078e00ff */
[C---:B------:R-:W-:Y:S02]  /*0730*/  FSETP.NEU.AND P0, PT, R3.reuse, RZ, PT ;  /* 0x000000ff0300720b */ /* 0x040fe40003f0d000 */
[----:B------:R-:W-:-:S04]  /*0740*/  LOP3.LUT R2, R3, 0x40140000, RZ, 0x3c, !PT ;  /* 0x4014000003027812 */ /* 0x000fc800078e3cff */
[----:B------:R-:W-:-:S04]  /*0750*/  LOP3.LUT R5, R2, 0x80000000, RZ, 0xc0, !PT ;  /* 0x8000000002057812 */ /* 0x000fc800078ec0ff */
[----:B------:R-:W-:-:S03]  /*0760*/  LOP3.LUT R7, R5, R7, RZ, 0xfc, !PT ;  /* 0x0000000705077212 */ /* 0x000fc600078efcff */
[----:B------:R-:W-:Y:S05]  /*0770*/  @!P0 BRA `(.L_x_4) ;  /* 0x00000000006c8947 */ /* 0x000fea0003800000 */
[----:B------:R-:W-:Y:S01]  /*0780*/  IMAD.MOV R3, RZ, RZ, -R9 ;  /* 0x000000ffff037224 */ /* 0x000fe200078e0a09 */
[----:B------:R-:W-:Y:S01]  /*0790*/  DMUL.RP R6, R12, R6 ;  /* 0x000000060c067228 */ /* 0x000fe20000008000 */
[----:B------:R-:W-:Y:S01]  /*07a0*/  IMAD.MOV.U32 R2, RZ, RZ, RZ ;  /* 0x000000ffff027224 */ /* 0x000fe200078e00ff */
[----:B------:R-:W-:-:S05]  /*07b0*/  IADD3 R9, PT, PT, -R9, -0x43300000, RZ ;  /* 0xbcd0000009097810 */ /* 0x000fca0007ffe1ff */
[----:B------:R-:W-:-:S03]  /*07c0*/  DFMA R2, R14, -R2, R12 ;  /* 0x800000020e02722b */ /* 0x000fc6000000000c */
[----:B------:R-:W-:-:S07]  /*07d0*/  LOP3.LUT R5, R7, R5, RZ, 0x3c, !PT ;  /* 0x0000000507057212 */ /* 0x000fce00078e3cff */
[----:B------:R-:W-:-:S04]  /*07e0*/  FSETP.NEU.AND P0, PT, |R3|, R9, PT ;  /* 0x000000090300720b */ /* 0x000fc80003f0d200 */
[----:B------:R-:W-:Y:S02]  /*07f0*/  FSEL R14, R6, R14, !P0 ;  /* 0x0000000e060e7208 */ /* 0x000fe40004000000 */
[----:B------:R-:W-:Y:S01]  /*0800*/  FSEL R15, R5, R15, !P0 ;  /* 0x0000000f050f7208 */ /* 0x000fe20004000000 */
[----:B------:R-:W-:Y:S06]  /*0810*/  BRA `(.L_x_4) ;  /* 0x0000000000447947 */ /* 0x000fec0003800000 */
.L_x_3:
[----:B------:R-:W-:-:S14]  /*0820*/  DSETP.NAN.AND P0, PT, R6, R6, PT ;  /* 0x000000060600722a */ /* 0x000fdc0003f08000 */
[----:B------:R-:W-:Y:S05]  /*0830*/  @P0 BRA `(.L_x_5) ;  /* 0x0000000000340947 */ /* 0x000fea0003800000 */
[----:B------:R-:W-:Y:S01]  /*0840*/  ISETP.NE.AND P0, PT, R18, R19, PT ;  /* 0x000000131200720c */ /* 0x000fe20003f05270 */
[----:B------:R-:W-:Y:S02]  /*0850*/  IMAD.MOV.U32 R14, RZ, RZ, 0x0 ;  /* 0x00000000ff0e7424 */ /* 0x000fe400078e00ff */
[----:B------:R-:W-:-:S10]  /*0860*/  IMAD.MOV.U32 R15, RZ, RZ, -0x80000 ;  /* 0xfff80000ff0f7424 */ /* 0x000fd400078e00ff */
[----:B------:R-:W-:Y:S05]  /*0870*/  @!P0 BRA `(.L_x_4) ;  /* 0x00000000002c8947 */ /* 0x000fea0003800000 */
[----:B------:R-:W-:Y:S02]  /*0880*/  ISETP.NE.AND P0, PT, R18, 0x7ff00000, PT ;  /* 0x7ff000001200780c */ /* 0x000fe40003f05270 */
[----:B------:R-:W-:Y:S02]  /*0890*/  LOP3.LUT R6, R7, 0x40140000, RZ, 0x3c, !PT ;  /* 0x4014000007067812 */ /* 0x000fe400078e3cff */
[----:B------:R-:W-:Y:S02]  /*08a0*/  ISETP.EQ.OR P0, PT, R19, RZ, !P0 ;  /* 0x000000ff1300720c */ /* 0x000fe40004702670 */
[----:B------:R-:W-:-:S11]  /*08b0*/  LOP3.LUT R15, R6, 0x80000000, RZ, 0xc0, !PT ;  /* 0x80000000060f7812 */ /* 0x000fd600078ec0ff */
[----:B------:R-:W-:Y:S01]  /*08c0*/  @P0 LOP3.LUT R2, R15, 0x7ff00000, RZ, 0xfc, !PT ;  /* 0x7ff000000f020812 */ /* 0x000fe200078efcff */
[----:B------:R-:W-:Y:S02]  /*08d0*/  @!P0 IMAD.MOV.U32 R14, RZ, RZ, RZ ;  /* 0x000000ffff0e8224 */ /* 0x000fe400078e00ff */
[----:B------:R-:W-:Y:S02]  /*08e0*/  @P0 IMAD.MOV.U32 R14, RZ, RZ, RZ ;  /* 0x000000ffff0e0224 */ /* 0x000fe400078e00ff */
[----:B------:R-:W-:Y:S01]  /*08f0*/  @P0 IMAD.MOV.U32 R15, RZ, RZ, R2 ;  /* 0x000000ffff0f0224 */ /* 0x000fe200078e0002 */
[----:B------:R-:W-:Y:S06]  /*0900*/  BRA `(.L_x_4) ;  /* 0x0000000000087947 */ /* 0x000fec0003800000 */
.L_x_5:
[----:B------:R-:W-:Y:S01]  /*0910*/  LOP3.LUT R15, R7, 0x80000, RZ, 0xfc, !PT ;  /* 0x00080000070f7812 */ /* 0x000fe200078efcff */
[----:B------:R-:W-:-:S07]  /*0920*/  IMAD.MOV.U32 R14, RZ, RZ, R6 ;  /* 0x000000ffff0e7224 */ /* 0x000fce00078e0006 */
.L_x_4:
[----:B------:R-:W-:Y:S05]  /*0930*/  BSYNC.RECONVERGENT B1 ;  /* 0x0000000000017941 */ /* 0x000fea0003800200 */
.L_x_2:
[----:B------:R-:W-:Y:S02]  /*0940*/  IMAD.MOV.U32 R9, RZ, RZ, 0x0 ;  /* 0x00000000ff097424 */ /* 0x000fe400078e00ff */
[----:B------:R-:W-:Y:S02]  /*0950*/  IMAD.MOV.U32 R2, RZ, RZ, R14 ;  /* 0x000000ffff027224 */ /* 0x000fe400078e000e */
[----:B------:R-:W-:Y:S01]  /*0960*/  IMAD.MOV.U32 R3, RZ, RZ, R15 ;  /* 0x000000ffff037224 */ /* 0x000fe200078e000f */
[----:B------:R-:W-:Y:S06]  /*0970*/  RET.REL.NODEC R8 `(_Z14kernel_stenciliPdS_) ;  /* 0xfffffff408a07950 */ /* 0x000fec0003c3ffff */
.L_x_6:
[----:B------:R-:W-:-:S00]  /*0980*/  BRA `(.L_x_6) ;  /* 0xfffffffc00fc7947 */ /* 0x000fc0000383ffff */
[----:B------:R-:W-:-:S00]  /*0990*/  NOP ;  /* 0x0000000000007918 */ /* 0x000fc00000000000 */
        /* <DEDUP_REMOVED lines=14> */
.L_x_7:


//--------------------- .nv.shared.reserved.0     --------------------------
	.section	.nv.shared.reserved.0,"aw",@nobits
	.weak		__nv_reservedSMEM_offset_0_alias
	.size		__nv_reservedSMEM_offset_0_alias, 0, 64
	.other		__nv_reservedSMEM_offset_0_alias,@"STO_CUDA_RESERVED_SHARED STV_DEFAULT"
__nv_reservedSMEM_offset_0_alias:
	.zero		0
	.zero		64


//--------------------- .nv.constant0._Z14kernel_stenciliPdS_ --------------------------
	.section	.nv.constant0._Z14kernel_stenciliPdS_,"a",@progbits
	.sectionflags	@""
	.align	4
.nv.constant0._Z14kernel_stenciliPdS_:
	.zero		920


//--------------------- SYMBOLS --------------------------

	.type		.nv.reservedSmem.offset0,@object
	.size		.nv.reservedSmem.offset0,0x4
